//
// Generated by NVIDIA NVVM Compiler
//
// Compiler Build ID: CL-36424714
// Cuda compilation tools, release 13.0, V13.0.88
// Based on NVVM 20.0.0
//

.version 9.0
.target sm_100
.address_size 64

	// .globl	_Z14gpuYoloLayer_ePKfS0_PiPfS2_S1_S1_fjjjm

.visible .entry _Z14gpuYoloLayer_ePKfS0_PiPfS2_S1_S1_fjjjm(
	.param .u64 .ptr .align 1 _Z14gpuYoloLayer_ePKfS0_PiPfS2_S1_S1_fjjjm_param_0,
	.param .u64 .ptr .align 1 _Z14gpuYoloLayer_ePKfS0_PiPfS2_S1_S1_fjjjm_param_1,
	.param .u64 .ptr .align 1 _Z14gpuYoloLayer_ePKfS0_PiPfS2_S1_S1_fjjjm_param_2,
	.param .u64 .ptr .align 1 _Z14gpuYoloLayer_ePKfS0_PiPfS2_S1_S1_fjjjm_param_3,
	.param .u64 .ptr .align 1 _Z14gpuYoloLayer_ePKfS0_PiPfS2_S1_S1_fjjjm_param_4,
	.param .u64 .ptr .align 1 _Z14gpuYoloLayer_ePKfS0_PiPfS2_S1_S1_fjjjm_param_5,
	.param .u64 .ptr .align 1 _Z14gpuYoloLayer_ePKfS0_PiPfS2_S1_S1_fjjjm_param_6,
	.param .f32 _Z14gpuYoloLayer_ePKfS0_PiPfS2_S1_S1_fjjjm_param_7,
	.param .u32 _Z14gpuYoloLayer_ePKfS0_PiPfS2_S1_S1_fjjjm_param_8,
	.param .u32 _Z14gpuYoloLayer_ePKfS0_PiPfS2_S1_S1_fjjjm_param_9,
	.param .u32 _Z14gpuYoloLayer_ePKfS0_PiPfS2_S1_S1_fjjjm_param_10,
	.param .u64 _Z14gpuYoloLayer_ePKfS0_PiPfS2_S1_S1_fjjjm_param_11
)
{
	.reg .pred 	%p<41>;
	.reg .b32 	%r<147>;
	.reg .b32 	%f<89>;
	.reg .b64 	%rd<83>;

	ld.param.u64 	%rd8, [_Z14gpuYoloLayer_ePKfS0_PiPfS2_S1_S1_fjjjm_param_0];
	ld.param.u64 	%rd2, [_Z14gpuYoloLayer_ePKfS0_PiPfS2_S1_S1_fjjjm_param_1];
	ld.param.u64 	%rd3, [_Z14gpuYoloLayer_ePKfS0_PiPfS2_S1_S1_fjjjm_param_2];
	ld.param.u64 	%rd4, [_Z14gpuYoloLayer_ePKfS0_PiPfS2_S1_S1_fjjjm_param_3];
	ld.param.u64 	%rd5, [_Z14gpuYoloLayer_ePKfS0_PiPfS2_S1_S1_fjjjm_param_4];
	ld.param.u64 	%rd6, [_Z14gpuYoloLayer_ePKfS0_PiPfS2_S1_S1_fjjjm_param_5];
	ld.param.u64 	%rd7, [_Z14gpuYoloLayer_ePKfS0_PiPfS2_S1_S1_fjjjm_param_6];
	ld.param.f32 	%f14, [_Z14gpuYoloLayer_ePKfS0_PiPfS2_S1_S1_fjjjm_param_7];
	ld.param.u32 	%r37, [_Z14gpuYoloLayer_ePKfS0_PiPfS2_S1_S1_fjjjm_param_10];
	ld.param.u64 	%rd9, [_Z14gpuYoloLayer_ePKfS0_PiPfS2_S1_S1_fjjjm_param_11];
	cvta.to.global.u64 	%rd1, %rd8;
	mov.u32 	%r38, %ctaid.x;
	mov.u32 	%r39, %ntid.x;
	mov.u32 	%r40, %tid.x;
	mad.lo.s32 	%r1, %r38, %r39, %r40;
	cvt.u64.u32 	%rd10, %r1;
	setp.le.u64 	%p1, %rd9, %rd10;
	@%p1 bra 	$L__BB0_16;
	setp.eq.s32 	%p2, %r37, 0;
	mov.b32 	%r146, -1;
	mov.f32 	%f88, 0f00000000;
	@%p2 bra 	$L__BB0_14;
	mul.lo.s32 	%r2, %r37, %r1;
	and.b32  	%r3, %r37, 15;
	setp.lt.u32 	%p3, %r37, 16;
	mov.f32 	%f88, 0f00000000;
	mov.b32 	%r146, -1;
	mov.b32 	%r137, 0;
	@%p3 bra 	$L__BB0_5;
	and.b32  	%r137, %r37, -16;
	mov.f32 	%f88, 0f00000000;
	mov.b32 	%r146, -1;
	mov.b32 	%r131, 7;
	mov.u32 	%r130, %r2;
$L__BB0_4:
	.pragma "nounroll";
	add.s32 	%r47, %r131, -7;
	mul.wide.u32 	%rd11, %r130, 4;
	add.s64 	%rd12, %rd1, %rd11;
	ld.global.f32 	%f19, [%rd12];
	setp.gt.f32 	%p4, %f19, %f88;
	selp.f32 	%f20, %f19, %f88, %p4;
	selp.b32 	%r48, %r47, %r146, %p4;
	add.s32 	%r49, %r130, 1;
	mul.wide.u32 	%rd13, %r49, 4;
	add.s64 	%rd14, %rd1, %rd13;
	ld.global.f32 	%f21, [%rd14];
	setp.gt.f32 	%p5, %f21, %f20;
	selp.f32 	%f22, %f21, %f20, %p5;
	add.s32 	%r50, %r131, -6;
	selp.b32 	%r51, %r50, %r48, %p5;
	add.s32 	%r52, %r130, 2;
	mul.wide.u32 	%rd15, %r52, 4;
	add.s64 	%rd16, %rd1, %rd15;
	ld.global.f32 	%f23, [%rd16];
	setp.gt.f32 	%p6, %f23, %f22;
	selp.f32 	%f24, %f23, %f22, %p6;
	add.s32 	%r53, %r131, -5;
	selp.b32 	%r54, %r53, %r51, %p6;
	add.s32 	%r55, %r130, 3;
	mul.wide.u32 	%rd17, %r55, 4;
	add.s64 	%rd18, %rd1, %rd17;
	ld.global.f32 	%f25, [%rd18];
	setp.gt.f32 	%p7, %f25, %f24;
	selp.f32 	%f26, %f25, %f24, %p7;
	add.s32 	%r56, %r131, -4;
	selp.b32 	%r57, %r56, %r54, %p7;
	add.s32 	%r58, %r130, 4;
	mul.wide.u32 	%rd19, %r58, 4;
	add.s64 	%rd20, %rd1, %rd19;
	ld.global.f32 	%f27, [%rd20];
	setp.gt.f32 	%p8, %f27, %f26;
	selp.f32 	%f28, %f27, %f26, %p8;
	add.s32 	%r59, %r131, -3;
	selp.b32 	%r60, %r59, %r57, %p8;
	add.s32 	%r61, %r130, 5;
	mul.wide.u32 	%rd21, %r61, 4;
	add.s64 	%rd22, %rd1, %rd21;
	ld.global.f32 	%f29, [%rd22];
	setp.gt.f32 	%p9, %f29, %f28;
	selp.f32 	%f30, %f29, %f28, %p9;
	add.s32 	%r62, %r131, -2;
	selp.b32 	%r63, %r62, %r60, %p9;
	add.s32 	%r64, %r130, 6;
	mul.wide.u32 	%rd23, %r64, 4;
	add.s64 	%rd24, %rd1, %rd23;
	ld.global.f32 	%f31, [%rd24];
	setp.gt.f32 	%p10, %f31, %f30;
	selp.f32 	%f32, %f31, %f30, %p10;
	add.s32 	%r65, %r131, -1;
	selp.b32 	%r66, %r65, %r63, %p10;
	add.s32 	%r67, %r130, 7;
	mul.wide.u32 	%rd25, %r67, 4;
	add.s64 	%rd26, %rd1, %rd25;
	ld.global.f32 	%f33, [%rd26];
	setp.gt.f32 	%p11, %f33, %f32;
	selp.f32 	%f34, %f33, %f32, %p11;
	selp.b32 	%r68, %r131, %r66, %p11;
	add.s32 	%r69, %r130, 8;
	mul.wide.u32 	%rd27, %r69, 4;
	add.s64 	%rd28, %rd1, %rd27;
	ld.global.f32 	%f35, [%rd28];
	setp.gt.f32 	%p12, %f35, %f34;
	selp.f32 	%f36, %f35, %f34, %p12;
	add.s32 	%r70, %r131, 1;
	selp.b32 	%r71, %r70, %r68, %p12;
	add.s32 	%r72, %r130, 9;
	mul.wide.u32 	%rd29, %r72, 4;
	add.s64 	%rd30, %rd1, %rd29;
	ld.global.f32 	%f37, [%rd30];
	setp.gt.f32 	%p13, %f37, %f36;
	selp.f32 	%f38, %f37, %f36, %p13;
	add.s32 	%r73, %r131, 2;
	selp.b32 	%r74, %r73, %r71, %p13;
	add.s32 	%r75, %r130, 10;
	mul.wide.u32 	%rd31, %r75, 4;
	add.s64 	%rd32, %rd1, %rd31;
	ld.global.f32 	%f39, [%rd32];
	setp.gt.f32 	%p14, %f39, %f38;
	selp.f32 	%f40, %f39, %f38, %p14;
	add.s32 	%r76, %r131, 3;
	selp.b32 	%r77, %r76, %r74, %p14;
	add.s32 	%r78, %r130, 11;
	mul.wide.u32 	%rd33, %r78, 4;
	add.s64 	%rd34, %rd1, %rd33;
	ld.global.f32 	%f41, [%rd34];
	setp.gt.f32 	%p15, %f41, %f40;
	selp.f32 	%f42, %f41, %f40, %p15;
	add.s32 	%r79, %r131, 4;
	selp.b32 	%r80, %r79, %r77, %p15;
	add.s32 	%r81, %r130, 12;
	mul.wide.u32 	%rd35, %r81, 4;
	add.s64 	%rd36, %rd1, %rd35;
	ld.global.f32 	%f43, [%rd36];
	setp.gt.f32 	%p16, %f43, %f42;
	selp.f32 	%f44, %f43, %f42, %p16;
	add.s32 	%r82, %r131, 5;
	selp.b32 	%r83, %r82, %r80, %p16;
	add.s32 	%r84, %r130, 13;
	mul.wide.u32 	%rd37, %r84, 4;
	add.s64 	%rd38, %rd1, %rd37;
	ld.global.f32 	%f45, [%rd38];
	setp.gt.f32 	%p17, %f45, %f44;
	selp.f32 	%f46, %f45, %f44, %p17;
	add.s32 	%r85, %r131, 6;
	selp.b32 	%r86, %r85, %r83, %p17;
	add.s32 	%r87, %r130, 14;
	mul.wide.u32 	%rd39, %r87, 4;
	add.s64 	%rd40, %rd1, %rd39;
	ld.global.f32 	%f47, [%rd40];
	setp.gt.f32 	%p18, %f47, %f46;
	selp.f32 	%f48, %f47, %f46, %p18;
	add.s32 	%r88, %r131, 7;
	selp.b32 	%r89, %r88, %r86, %p18;
	add.s32 	%r90, %r130, 15;
	mul.wide.u32 	%rd41, %r90, 4;
	add.s64 	%rd42, %rd1, %rd41;
	ld.global.f32 	%f49, [%rd42];
	setp.gt.f32 	%p19, %f49, %f48;
	selp.f32 	%f88, %f49, %f48, %p19;
	add.s32 	%r91, %r131, 8;
	selp.b32 	%r146, %r91, %r89, %p19;
	add.s32 	%r9, %r131, 16;
	add.s32 	%r130, %r130, 16;
	add.s32 	%r92, %r131, 9;
	setp.ne.s32 	%p20, %r92, %r137;
	mov.u32 	%r131, %r9;
	@%p20 bra 	$L__BB0_4;
$L__BB0_5:
	setp.eq.s32 	%p21, %r3, 0;
	@%p21 bra 	$L__BB0_14;
	and.b32  	%r14, %r37, 7;
	setp.lt.u32 	%p22, %r3, 8;
	@%p22 bra 	$L__BB0_8;
	add.s32 	%r94, %r137, %r2;
	mul.wide.u32 	%rd43, %r94, 4;
	add.s64 	%rd44, %rd1, %rd43;
	ld.global.f32 	%f51, [%rd44];
	setp.gt.f32 	%p23, %f51, %f88;
	selp.f32 	%f52, %f51, %f88, %p23;
	selp.b32 	%r95, %r137, %r146, %p23;
	add.s32 	%r96, %r137, 1;
	add.s32 	%r97, %r94, 1;
	mul.wide.u32 	%rd45, %r97, 4;
	add.s64 	%rd46, %rd1, %rd45;
	ld.global.f32 	%f53, [%rd46];
	setp.gt.f32 	%p24, %f53, %f52;
	selp.f32 	%f54, %f53, %f52, %p24;
	selp.b32 	%r98, %r96, %r95, %p24;
	add.s32 	%r99, %r137, 2;
	add.s32 	%r100, %r94, 2;
	mul.wide.u32 	%rd47, %r100, 4;
	add.s64 	%rd48, %rd1, %rd47;
	ld.global.f32 	%f55, [%rd48];
	setp.gt.f32 	%p25, %f55, %f54;
	selp.f32 	%f56, %f55, %f54, %p25;
	selp.b32 	%r101, %r99, %r98, %p25;
	add.s32 	%r102, %r137, 3;
	add.s32 	%r103, %r94, 3;
	mul.wide.u32 	%rd49, %r103, 4;
	add.s64 	%rd50, %rd1, %rd49;
	ld.global.f32 	%f57, [%rd50];
	setp.gt.f32 	%p26, %f57, %f56;
	selp.f32 	%f58, %f57, %f56, %p26;
	selp.b32 	%r104, %r102, %r101, %p26;
	add.s32 	%r105, %r137, 4;
	add.s32 	%r106, %r94, 4;
	mul.wide.u32 	%rd51, %r106, 4;
	add.s64 	%rd52, %rd1, %rd51;
	ld.global.f32 	%f59, [%rd52];
	setp.gt.f32 	%p27, %f59, %f58;
	selp.f32 	%f60, %f59, %f58, %p27;
	selp.b32 	%r107, %r105, %r104, %p27;
	add.s32 	%r108, %r137, 5;
	add.s32 	%r109, %r94, 5;
	mul.wide.u32 	%rd53, %r109, 4;
	add.s64 	%rd54, %rd1, %rd53;
	ld.global.f32 	%f61, [%rd54];
	setp.gt.f32 	%p28, %f61, %f60;
	selp.f32 	%f62, %f61, %f60, %p28;
	selp.b32 	%r110, %r108, %r107, %p28;
	add.s32 	%r111, %r137, 6;
	add.s32 	%r112, %r94, 6;
	mul.wide.u32 	%rd55, %r112, 4;
	add.s64 	%rd56, %rd1, %rd55;
	ld.global.f32 	%f63, [%rd56];
	setp.gt.f32 	%p29, %f63, %f62;
	selp.f32 	%f64, %f63, %f62, %p29;
	selp.b32 	%r113, %r111, %r110, %p29;
	add.s32 	%r114, %r137, 7;
	add.s32 	%r115, %r94, 7;
	mul.wide.u32 	%rd57, %r115, 4;
	add.s64 	%rd58, %rd1, %rd57;
	ld.global.f32 	%f65, [%rd58];
	setp.gt.f32 	%p30, %f65, %f64;
	selp.f32 	%f88, %f65, %f64, %p30;
	selp.b32 	%r146, %r114, %r113, %p30;
	add.s32 	%r137, %r137, 8;
$L__BB0_8:
	setp.eq.s32 	%p31, %r14, 0;
	@%p31 bra 	$L__BB0_14;
	and.b32  	%r20, %r37, 3;
	setp.lt.u32 	%p32, %r14, 4;
	@%p32 bra 	$L__BB0_11;
	add.s32 	%r117, %r137, %r2;
	mul.wide.u32 	%rd59, %r117, 4;
	add.s64 	%rd60, %rd1, %rd59;
	ld.global.f32 	%f67, [%rd60];
	setp.gt.f32 	%p33, %f67, %f88;
	selp.f32 	%f68, %f67, %f88, %p33;
	selp.b32 	%r118, %r137, %r146, %p33;
	add.s32 	%r119, %r137, 1;
	add.s32 	%r120, %r117, 1;
	mul.wide.u32 	%rd61, %r120, 4;
	add.s64 	%rd62, %rd1, %rd61;
	ld.global.f32 	%f69, [%rd62];
	setp.gt.f32 	%p34, %f69, %f68;
	selp.f32 	%f70, %f69, %f68, %p34;
	selp.b32 	%r121, %r119, %r118, %p34;
	add.s32 	%r122, %r137, 2;
	add.s32 	%r123, %r117, 2;
	mul.wide.u32 	%rd63, %r123, 4;
	add.s64 	%rd64, %rd1, %rd63;
	ld.global.f32 	%f71, [%rd64];
	setp.gt.f32 	%p35, %f71, %f70;
	selp.f32 	%f72, %f71, %f70, %p35;
	selp.b32 	%r124, %r122, %r121, %p35;
	add.s32 	%r125, %r137, 3;
	add.s32 	%r126, %r117, 3;
	mul.wide.u32 	%rd65, %r126, 4;
	add.s64 	%rd66, %rd1, %rd65;
	ld.global.f32 	%f73, [%rd66];
	setp.gt.f32 	%p36, %f73, %f72;
	selp.f32 	%f88, %f73, %f72, %p36;
	selp.b32 	%r146, %r125, %r124, %p36;
	add.s32 	%r137, %r137, 4;
$L__BB0_11:
	setp.eq.s32 	%p37, %r20, 0;
	@%p37 bra 	$L__BB0_14;
	add.s32 	%r143, %r137, %r2;
	neg.s32 	%r142, %r20;
$L__BB0_13:
	.pragma "nounroll";
	mul.wide.u32 	%rd67, %r143, 4;
	add.s64 	%rd68, %rd1, %rd67;
	ld.global.f32 	%f74, [%rd68];
	setp.gt.f32 	%p38, %f74, %f88;
	selp.f32 	%f88, %f74, %f88, %p38;
	selp.b32 	%r146, %r137, %r146, %p38;
	add.s32 	%r137, %r137, 1;
	add.s32 	%r143, %r143, 1;
	add.s32 	%r142, %r142, 1;
	setp.ne.s32 	%p39, %r142, 0;
	@%p39 bra 	$L__BB0_13;
$L__BB0_14:
	setp.lt.f32 	%p40, %f88, %f14;
	@%p40 bra 	$L__BB0_16;
	cvta.to.global.u64 	%rd69, %rd7;
	atom.global.add.u32 	%r127, [%rd69], 1;
	cvta.to.global.u64 	%rd70, %rd3;
	mul.wide.s32 	%rd71, %r127, 4;
	add.s64 	%rd72, %rd70, %rd71;
	st.global.u32 	[%rd72], %r127;
	add.f32 	%f75, %f88, 0f3F800000;
	cvta.to.global.u64 	%rd73, %rd4;
	add.s64 	%rd74, %rd73, %rd71;
	st.global.f32 	[%rd74], %f75;
	shl.b32 	%r128, %r1, 2;
	cvta.to.global.u64 	%rd75, %rd2;
	mul.wide.u32 	%rd76, %r128, 4;
	add.s64 	%rd77, %rd75, %rd76;
	ld.global.f32 	%f76, [%rd77];
	shl.b32 	%r129, %r127, 2;
	cvta.to.global.u64 	%rd78, %rd5;
	mul.wide.s32 	%rd79, %r129, 4;
	add.s64 	%rd80, %rd78, %rd79;
	st.global.f32 	[%rd80], %f76;
	ld.global.f32 	%f77, [%rd77+4];
	st.global.f32 	[%rd80+4], %f77;
	ld.global.f32 	%f78, [%rd77+8];
	st.global.f32 	[%rd80+8], %f78;
	ld.global.f32 	%f79, [%rd77+12];
	st.global.f32 	[%rd80+12], %f79;
	cvta.to.global.u64 	%rd81, %rd6;
	add.s64 	%rd82, %rd81, %rd71;
	st.global.u32 	[%rd82], %r146;
$L__BB0_16:
	ret;

}


// ===== COMPILED SASS (sm_100) =====

	.target	sm_100

	.elftype	@"ET_EXEC"


//--------------------- .note.nv.tkinfo           --------------------------
	.section	.note.nv.tkinfo,"",@"SHT_NOTE"
	.sectionflags	@"SHF_NOTE_NV_TKINFO"
	.tkinfo
        /*0018*/ 	.word	0x00000002
        /*0030*/ 	.string	""
        /*0030*/ 	.string	"ptxas"
        /*0030*/ 	.string	"Cuda compilation tools, release 13.0, V13.0.88"
        /*0030*/ 	.string	"Build cuda_13.0.r13.0/compiler.36424714_0"
        /*0030*/ 	.string	"-arch sm_100 -m 64 "



//--------------------- .note.nv.cuinfo           --------------------------
	.section	.note.nv.cuinfo,"",@"SHT_NOTE"
	.sectionflags	@"SHF_NOTE_NV_CUINFO"
        /*0018*/ 	.short	0x0002
        /*001a*/ 	.short	0x0064
        /*001c*/ 	.short	0x0082
	.zero		2


//--------------------- .nv.info                  --------------------------
	.section	.nv.info,"",@"SHT_CUDA_INFO"
	.align	4


	//----- nvinfo : EIATTR_REGCOUNT
	.align		4
        /*0000*/ 	.byte	0x04, 0x2f
        /*0002*/ 	.short	(.L_1 - .L_0)
	.align		4
.L_0:
        /*0004*/ 	.word	index@(_Z14gpuYoloLayer_ePKfS0_PiPfS2_S1_S1_fjjjm)
        /*0008*/ 	.word	0x00000020


	//----- nvinfo : EIATTR_FRAME_SIZE
	.align		4
.L_1:
        /*000c*/ 	.byte	0x04, 0x11
        /*000e*/ 	.short	(.L_3 - .L_2)
	.align		4
.L_2:
        /*0010*/ 	.word	index@(_Z14gpuYoloLayer_ePKfS0_PiPfS2_S1_S1_fjjjm)
        /*0014*/ 	.word	0x00000000


	//----- nvinfo : EIATTR_MIN_STACK_SIZE
	.align		4
.L_3:
        /*0018*/ 	.byte	0x04, 0x12
        /*001a*/ 	.short	(.L_5 - .L_4)
	.align		4
.L_4:
        /*001c*/ 	.word	index@(_Z14gpuYoloLayer_ePKfS0_PiPfS2_S1_S1_fjjjm)
        /*0020*/ 	.word	0x00000000
.L_5:


//--------------------- .nv.compat                --------------------------
	.section	.nv.compat,"",@"SHT_CUDA_COMPAT_INFO"
	.align	4
        /*0000*/ 	.byte	0x02, 0x09, 0x00, 0x00, 0x02, 0x02, 0x01, 0x00, 0x02, 0x05, 0x05, 0x00, 0x03, 0x07, 0x01, 0x01
        /*0010*/ 	.byte	0x02, 0x03, 0x00, 0x00, 0x02, 0x06, 0x01, 0x00, 0x04, 0x0b, 0x08, 0x00, 0x09, 0x00, 0x00, 0x00
        /*0020*/ 	.byte	0x00, 0x00, 0x00, 0x00


//--------------------- .nv.info._Z14gpuYoloLayer_ePKfS0_PiPfS2_S1_S1_fjjjm --------------------------
	.section	.nv.info._Z14gpuYoloLayer_ePKfS0_PiPfS2_S1_S1_fjjjm,"",@"SHT_CUDA_INFO"
	.sectionflags	@""
	.align	4


	//----- nvinfo : EIATTR_CUDA_API_VERSION
	.align		4
        /*0000*/ 	.byte	0x04, 0x37
        /*0002*/ 	.short	(.L_7 - .L_6)
.L_6:
        /*0004*/ 	.word	0x00000082


	//----- nvinfo : EIATTR_KPARAM_INFO
	.align		4
.L_7:
        /*0008*/ 	.byte	0x04, 0x17
        /*000a*/ 	.short	(.L_9 - .L_8)
.L_8:
        /*000c*/ 	.word	0x00000000
        /*0010*/ 	.short	0x000b
        /*0012*/ 	.short	0x0048
        /*0014*/ 	.byte	0x00, 0xf0, 0x21, 0x00


	//----- nvinfo : EIATTR_KPARAM_INFO
	.align		4
.L_9:
        /*0018*/ 	.byte	0x04, 0x17
        /*001a*/ 	.short	(.L_11 - .L_10)
.L_10:
        /*001c*/ 	.word	0x00000000
        /*0020*/ 	.short	0x000a
        /*0022*/ 	.short	0x0044
        /*0024*/ 	.byte	0x00, 0xf0, 0x11, 0x00


	//----- nvinfo : EIATTR_KPARAM_INFO
	.align		4
.L_11:
        /*0028*/ 	.byte	0x04, 0x17
        /*002a*/ 	.short	(.L_13 - .L_12)
.L_12:
        /*002c*/ 	.word	0x00000000
        /*0030*/ 	.short	0x0009
        /*0032*/ 	.short	0x0040
        /*0034*/ 	.byte	0x00, 0xf0, 0x11, 0x00


	//----- nvinfo : EIATTR_KPARAM_INFO
	.align		4
.L_13:
        /*0038*/ 	.byte	0x04, 0x17
        /*003a*/ 	.short	(.L_15 - .L_14)
.L_14:
        /*003c*/ 	.word	0x00000000
        /*0040*/ 	.short	0x0008
        /*0042*/ 	.short	0x003c
        /*0044*/ 	.byte	0x00, 0xf0, 0x11, 0x00


	//----- nvinfo : EIATTR_KPARAM_INFO
	.align		4
.L_15:
        /*0048*/ 	.byte	0x04, 0x17
        /*004a*/ 	.short	(.L_17 - .L_16)
.L_16:
        /*004c*/ 	.word	0x00000000
        /*0050*/ 	.short	0x0007
        /*0052*/ 	.short	0x0038
        /*0054*/ 	.byte	0x00, 0xf0, 0x11, 0x00


	//----- nvinfo : EIATTR_KPARAM_INFO
	.align		4
.L_17:
        /*0058*/ 	.byte	0x04, 0x17
        /*005a*/ 	.short	(.L_19 - .L_18)
.L_18:
        /*005c*/ 	.word	0x00000000
        /*0060*/ 	.short	0x0006
        /*0062*/ 	.short	0x0030
        /*0064*/ 	.byte	0x00, 0xf5, 0x21, 0x00


	//----- nvinfo : EIATTR_KPARAM_INFO
	.align		4
.L_19:
        /*0068*/ 	.byte	0x04, 0x17
        /*006a*/ 	.short	(.L_21 - .L_20)
.L_20:
        /*006c*/ 	.word	0x00000000
        /*0070*/ 	.short	0x0005
        /*0072*/ 	.short	0x0028
        /*0074*/ 	.byte	0x00, 0xf5, 0x21, 0x00


	//----- nvinfo : EIATTR_KPARAM_INFO
	.align		4
.L_21:
        /*0078*/ 	.byte	0x04, 0x17
        /*007a*/ 	.short	(.L_23 - .L_22)
.L_22:
        /*007c*/ 	.word	0x00000000
        /*0080*/ 	.short	0x0004
        /*0082*/ 	.short	0x0020
        /*0084*/ 	.byte	0x00, 0xf5, 0x21, 0x00


	//----- nvinfo : EIATTR_KPARAM_INFO
	.align		4
.L_23:
        /*0088*/ 	.byte	0x04, 0x17
        /*008a*/ 	.short	(.L_25 - .L_24)
.L_24:
        /*008c*/ 	.word	0x00000000
        /*0090*/ 	.short	0x0003
        /*0092*/ 	.short	0x0018
        /*0094*/ 	.byte	0x00, 0xf5, 0x21, 0x00


	//----- nvinfo : EIATTR_KPARAM_INFO
	.align		4
.L_25:
        /*0098*/ 	.byte	0x04, 0x17
        /*009a*/ 	.short	(.L_27 - .L_26)
.L_26:
        /*009c*/ 	.word	0x00000000
        /*00a0*/ 	.short	0x0002
        /*00a2*/ 	.short	0x0010
        /*00a4*/ 	.byte	0x00, 0xf5, 0x21, 0x00


	//----- nvinfo : EIATTR_KPARAM_INFO
	.align		4
.L_27:
        /*00a8*/ 	.byte	0x04, 0x17
        /*00aa*/ 	.short	(.L_29 - .L_28)
.L_28:
        /*00ac*/ 	.word	0x00000000
        /*00b0*/ 	.short	0x0001
        /*00b2*/ 	.short	0x0008
        /*00b4*/ 	.byte	0x00, 0xf5, 0x21, 0x00


	//----- nvinfo : EIATTR_KPARAM_INFO
	.align		4
.L_29:
        /*00b8*/ 	.byte	0x04, 0x17
        /*00ba*/ 	.short	(.L_31 - .L_30)
.L_30:
        /*00bc*/ 	.word	0x00000000
        /*00c0*/ 	.short	0x0000
        /*00c2*/ 	.short	0x0000
        /*00c4*/ 	.byte	0x00, 0xf5, 0x21, 0x00


	//----- nvinfo : EIATTR_SPARSE_MMA_MASK
	.align		4
.L_31:
        /*00c8*/ 	.byte	0x03, 0x50
        /*00ca*/ 	.short	0x0000


	//----- nvinfo : EIATTR_MAXREG_COUNT
	.align		4
        /*00cc*/ 	.byte	0x03, 0x1b
        /*00ce*/ 	.short	0x00ff


	//----- nvinfo : EIATTR_MERCURY_ISA_VERSION
	.align		4
        /*00d0*/ 	.byte	0x03, 0x5f
        /*00d2*/ 	.short	0x0101


	//----- nvinfo : EIATTR_INT_WARP_WIDE_INSTR_OFFSETS
	.align		4
        /*00d4*/ 	.byte	0x04, 0x31
        /*00d6*/ 	.short	(.L_33 - .L_32)


	//   ....[0]....
.L_32:
        /*00d8*/ 	.word	0x00000ea0


	//   ....[1]....
        /*00dc*/ 	.word	0x00000f80


	//----- nvinfo : EIATTR_VRC_CTA_INIT_COUNT
	.align		4
.L_33:
        /*00e0*/ 	.byte	0x02, 0x4a
	.zero		1
	.zero		1


	//----- nvinfo : EIATTR_EXIT_INSTR_OFFSETS
	.align		4
        /*00e4*/ 	.byte	0x04, 0x1c
        /*00e6*/ 	.short	(.L_35 - .L_34)


	//   ....[0]....
.L_34:
        /*00e8*/ 	.word	0x00000080


	//   ....[1]....
        /*00ec*/ 	.word	0x00000e80


	//   ....[2]....
        /*00f0*/ 	.word	0x000010d0


	//----- nvinfo : EIATTR_CBANK_PARAM_SIZE
	.align		4
.L_35:
        /*00f4*/ 	.byte	0x03, 0x19
        /*00f6*/ 	.short	0x0050


	//----- nvinfo : EIATTR_PARAM_CBANK
	.align		4
        /*00f8*/ 	.byte	0x04, 0x0a
        /*00fa*/ 	.short	(.L_37 - .L_36)
	.align		4
.L_36:
        /*00fc*/ 	.word	index@(.nv.constant0._Z14gpuYoloLayer_ePKfS0_PiPfS2_S1_S1_fjjjm)
        /*0100*/ 	.short	0x0380
        /*0102*/ 	.short	0x0050


	//----- nvinfo : EIATTR_SW_WAR
	.align		4
.L_37:
        /*0104*/ 	.byte	0x04, 0x36
        /*0106*/ 	.short	(.L_39 - .L_38)
.L_38:
        /*0108*/ 	.word	0x00000008
.L_39:


//--------------------- .nv.callgraph             --------------------------
	.section	.nv.callgraph,"",@"SHT_CUDA_CALLGRAPH"
	.align	4
	.sectionentsize	8
	.align		4
        /*0000*/ 	.word	0x00000000
	.align		4
        /*0004*/ 	.word	0xffffffff
	.align		4
        /*0008*/ 	.word	0x00000000
	.align		4
        /*000c*/ 	.word	0xfffffffe
	.align		4
        /*0010*/ 	.word	0x00000000
	.align		4
        /*0014*/ 	.word	0xfffffffd
	.align		4
        /*0018*/ 	.word	0x00000000
	.align		4
        /*001c*/ 	.word	0xfffffffc


//--------------------- .text._Z14gpuYoloLayer_ePKfS0_PiPfS2_S1_S1_fjjjm --------------------------
	.section	.text._Z14gpuYoloLayer_ePKfS0_PiPfS2_S1_S1_fjjjm,"ax",@progbits
	.align	128
        .global         _Z14gpuYoloLayer_ePKfS0_PiPfS2_S1_S1_fjjjm
        .type           _Z14gpuYoloLayer_ePKfS0_PiPfS2_S1_S1_fjjjm,@function
        .size           _Z14gpuYoloLayer_ePKfS0_PiPfS2_S1_S1_fjjjm,(.L_x_7 - _Z14gpuYoloLayer_ePKfS0_PiPfS2_S1_S1_fjjjm)
        .other          _Z14gpuYoloLayer_ePKfS0_PiPfS2_S1_S1_fjjjm,@"STO_CUDA_ENTRY STV_DEFAULT"
_Z14gpuYoloLayer_ePKfS0_PiPfS2_S1_S1_fjjjm:
.text._Z14gpuYoloLayer_ePKfS0_PiPfS2_S1_S1_fjjjm:
[----:B------:R-:W-:Y:S01]  /*0000*/  LDC R1, c[0x0][0x37c] ;  /* 0x0000df00ff017b82 */ /* 0x000fe20000000800 */
[----:B------:R-:W0:Y:S07]  /*0010*/  S2R R3, SR_TID.X ;  /* 0x0000000000037919 */ /* 0x000e2e0000002100 */
[----:B------:R-:W0:Y:S01]  /*0020*/  S2UR UR4, SR_CTAID.X ;  /* 0x00000000000479c3 */ /* 0x000e220000002500 */
[----:B------:R-:W1:Y:S07]  /*0030*/  LDCU.64 UR6, c[0x0][0x3c8] ;  /* 0x00007900ff0677ac */ /* 0x000e6e0008000a00 */
[----:B------:R-:W0:Y:S02]  /*0040*/  LDC R0, c[0x0][0x360] ;  /* 0x0000d800ff007b82 */ /* 0x000e240000000800 */
[----:B0-----:R-:W-:-:S05]  /*0050*/  IMAD R0, R0, UR4, R3 ;  /* 0x0000000400007c24 */ /* 0x001fca000f8e0203 */
[----:B-1----:R-:W-:-:S04]  /*0060*/  ISETP.GE.U32.AND P0, PT, R0, UR6, PT ;  /* 0x0000000600007c0c */ /* 0x002fc8000bf06070 */
[----:B------:R-:W-:-:S13]  /*0070*/  ISETP.GE.U32.AND.EX P0, PT, RZ, UR7, PT, P0 ;  /* 0x00000007ff007c0c */ /* 0x000fda000bf06100 */
[----:B------:R-:W-:Y:S05]  /*0080*/  @P0 EXIT ;  /* 0x000000000000094d */ /* 0x000fea0003800000 */
[----:B------:R-:W0:Y:S01]  /*0090*/  LDCU UR4, c[0x0][0x3c4] ;  /* 0x00007880ff0477ac */ /* 0x000e220008000800 */
[----:B------:R-:W-:Y:S02]  /*00a0*/  IMAD.MOV.U32 R6, RZ, RZ, -0x1 ;  /* 0xffffffffff067424 */ /* 0x000fe400078e00ff */
[----:B------:R-:W-:Y:S01]  /*00b0*/  IMAD.MOV.U32 R7, RZ, RZ, RZ ;  /* 0x000000ffff077224 */ /* 0x000fe200078e00ff */
[----:B------:R-:W1:Y:S01]  /*00c0*/  LDCU.64 UR8, c[0x0][0x358] ;  /* 0x00006b00ff0877ac */ /* 0x000e620008000a00 */
[----:B0-----:R-:W-:-:S09]  /*00d0*/  UISETP.NE.AND UP0, UPT, UR4, URZ, UPT ;  /* 0x000000ff0400728c */ /* 0x001fd2000bf05270 */
[----:B-1----:R-:W-:Y:S05]  /*00e0*/  BRA.U !UP0, `(.L_x_0) ;  /* 0x0000000d085c7547 */ /* 0x002fea000b800000 */
[----:B------:R-:W-:Y:S02]  /*00f0*/  UISETP.GE.U32.AND UP0, UPT, UR4, 0x10, UPT ;  /* 0x000000100400788c */ /* 0x000fe4000bf06070 */
[----:B------:R-:W-:Y:S01]  /*0100*/  IMAD R4, R0, UR4, RZ ;  /* 0x0000000400047c24 */ /* 0x000fe2000f8e02ff */
[----:B------:R-:W-:Y:S01]  /*0110*/  ULOP3.LUT UR5, UR4, 0xf, URZ, 0xc0, !UPT ;  /* 0x0000000f04057892 */ /* 0x000fe2000f8ec0ff */
[----:B------:R-:W-:Y:S01]  /*0120*/  IMAD.MOV.U32 R7, RZ, RZ, RZ ;  /* 0x000000ffff077224 */ /* 0x000fe200078e00ff */
[----:B------:R-:W-:Y:S01]  /*0130*/  MOV R6, 0xffffffff ;  /* 0xffffffff00067802 */ /* 0x000fe20000000f00 */
[----:B------:R-:W-:Y:S01]  /*0140*/  IMAD.MOV.U32 R5, RZ, RZ, RZ ;  /* 0x000000ffff057224 */ /* 0x000fe200078e00ff */
[----:B------:R-:W-:Y:S02]  /*0150*/  UISETP.NE.AND UP1, UPT, UR5, URZ, UPT ;  /* 0x000000ff0500728c */ /* 0x000fe4000bf25270 */
[----:B------:R-:W-:Y:S09]  /*0160*/  BRA.U !UP0, `(.L_x_1) ;  /* 0x0000000508ac7547 */ /* 0x000ff2000b800000 */
[----:B------:R-:W0:Y:S01]  /*0170*/  LDC.64 R14, c[0x0][0x380] ;  /* 0x0000e000ff0e7b82 */ /* 0x000e220000000a00 */
[----:B------:R-:W-:Y:S01]  /*0180*/  ULOP3.LUT UR6, UR4, 0xfffffff0, URZ, 0xc0, !UPT ;  /* 0xfffffff004067892 */ /* 0x000fe2000f8ec0ff */
[----:B------:R-:W-:Y:S02]  /*0190*/  HFMA2 R2, -RZ, RZ, 0, 4.17232513427734375e-07 ;  /* 0x00000007ff027431 */ /* 0x000fe400000001ff */
[----:B------:R-:W-:Y:S02]  /*01a0*/  IMAD.MOV.U32 R7, RZ, RZ, RZ ;  /* 0x000000ffff077224 */ /* 0x000fe400078e00ff */
[----:B------:R-:W-:Y:S02]  /*01b0*/  IMAD.MOV.U32 R6, RZ, RZ, -0x1 ;  /* 0xffffffffff067424 */ /* 0x000fe400078e00ff */
[----:B------:R-:W-:Y:S02]  /*01c0*/  IMAD.MOV.U32 R3, RZ, RZ, R4 ;  /* 0x000000ffff037224 */ /* 0x000fe400078e0004 */
[----:B------:R-:W-:-:S07]  /*01d0*/  IMAD.U32 R5, RZ, RZ, UR6 ;  /* 0x00000006ff057e24 */ /* 0x000fce000f8e00ff */
.L_x_2:
[----:B0-----:R-:W-:-:S04]  /*01e0*/  IMAD.WIDE.U32 R12, R3, 0x4, R14 ;  /* 0x00000004030c7825 */ /* 0x001fc800078e000e */
[C---:B------:R-:W-:Y:S01]  /*01f0*/  VIADD R17, R3.reuse, 0x1 ;  /* 0x0000000103117836 */ /* 0x040fe20000000000 */
[----:B------:R-:W2:Y:S01]  /*0200*/  LDG.E R8, desc[UR8][R12.64] ;  /* 0x000000080c087981 */ /* 0x000ea2000c1e1900 */
[----:B------:R-:W-:Y:S02]  /*0210*/  IADD3 R11, PT, PT, R3, 0x2, RZ ;  /* 0x00000002030b7810 */ /* 0x000fe40007ffe0ff */
[----:B------:R-:W-:-:S05]  /*0220*/  IMAD.WIDE.U32 R16, R17, 0x4, R14 ;  /* 0x0000000411107825 */ /* 0x000fca00078e000e */
[----:B------:R0:W3:Y:S01]  /*0230*/  LDG.E R9, desc[UR8][R16.64] ;  /* 0x0000000810097981 */ /* 0x0000e2000c1e1900 */
[----:B------:R-:W-:-:S04]  /*0240*/  IMAD.WIDE.U32 R10, R11, 0x4, R14 ;  /* 0x000000040b0a7825 */ /* 0x000fc800078e000e */
[C---:B------:R-:W-:Y:S02]  /*0250*/  VIADD R29, R3.reuse, 0x3 ;  /* 0x00000003031d7836 */ /* 0x040fe40000000000 */
[----:B------:R1:W4:Y:S01]  /*0260*/  LDG.E R10, desc[UR8][R10.64] ;  /* 0x000000080a0a7981 */ /* 0x000322000c1e1900 */
[----:B------:R-:W-:Y:S02]  /*0270*/  VIADD R21, R3, 0x4 ;  /* 0x0000000403157836 */ /* 0x000fe40000000000 */
[----:B------:R-:W-:-:S06]  /*0280*/  IMAD.WIDE.U32 R28, R29, 0x4, R14 ;  /* 0x000000041d1c7825 */ /* 0x000fcc00078e000e */
[----:B------:R-:W5:Y:S01]  /*0290*/  LDG.E R28, desc[UR8][R28.64] ;  /* 0x000000081c1c7981 */ /* 0x000f62000c1e1900 */
[----:B------:R-:W-:-:S04]  /*02a0*/  IMAD.WIDE.U32 R20, R21, 0x4, R14 ;  /* 0x0000000415147825 */ /* 0x000fc800078e000e */
[C---:B------:R-:W-:Y:S01]  /*02b0*/  VIADD R23, R3.reuse, 0x5 ;  /* 0x0000000503177836 */ /* 0x040fe20000000000 */
[----:B------:R-:W5:Y:S01]  /*02c0*/  LDG.E R27, desc[UR8][R20.64] ;  /* 0x00000008141b7981 */ /* 0x000f62000c1e1900 */
[----:B0-----:R-:W-:Y:S02]  /*02d0*/  IADD3 R17, PT, PT, R3, 0x6, RZ ;  /* 0x0000000603117810 */ /* 0x001fe40007ffe0ff */
[----:B------:R-:W-:-:S05]  /*02e0*/  IMAD.WIDE.U32 R22, R23, 0x4, R14 ;  /* 0x0000000417167825 */ /* 0x000fca00078e000e */
[----:B------:R-:W5:Y:S01]  /*02f0*/  LDG.E R26, desc[UR8][R22.64] ;  /* 0x00000008161a7981 */ /* 0x000f62000c1e1900 */
[----:B------:R-:W-:-:S04]  /*0300*/  IMAD.WIDE.U32 R16, R17, 0x4, R14 ;  /* 0x0000000411107825 */ /* 0x000fc800078e000e */
[C---:B-1----:R-:W-:Y:S01]  /*0310*/  VIADD R11, R3.reuse, 0x7 ;  /* 0x00000007030b7836 */ /* 0x042fe20000000000 */
[----:B------:R0:W5:Y:S01]  /*0320*/  LDG.E R25, desc[UR8][R16.64] ;  /* 0x0000000810197981 */ /* 0x000162000c1e1900 */
[----:B------:R-:W-:Y:S02]  /*0330*/  VIADD R19, R3, 0x8 ;  /* 0x0000000803137836 */ /* 0x000fe40000000000 */
[----:B0-----:R-:W-:-:S05]  /*0340*/  IMAD.WIDE.U32 R16, R11, 0x4, R14 ;  /* 0x000000040b107825 */ /* 0x001fca00078e000e */
[----:B------:R-:W5:Y:S01]  /*0350*/  LDG.E R24, desc[UR8][R16.64] ;  /* 0x0000000810187981 */ /* 0x000f62000c1e1900 */
[----:B------:R-:W-:-:S04]  /*0360*/  IMAD.WIDE.U32 R18, R19, 0x4, R14 ;  /* 0x0000000413127825 */ /* 0x000fc800078e000e */
[C---:B------:R-:W-:Y:S01]  /*0370*/  VIADD R21, R3.reuse, 0x9 ;  /* 0x0000000903157836 */ /* 0x040fe20000000000 */
[----:B------:R0:W5:Y:S01]  /*0380*/  LDG.E R13, desc[UR8][R18.64] ;  /* 0x00000008120d7981 */ /* 0x000162000c1e1900 */
[----:B------:R-:W-:Y:S02]  /*0390*/  IADD3 R23, PT, PT, R3, 0xa, RZ ;  /* 0x0000000a03177810 */ /* 0x000fe40007ffe0ff */
[----:B------:R-:W-:-:S05]  /*03a0*/  IMAD.WIDE.U32 R20, R21, 0x4, R14 ;  /* 0x0000000415147825 */ /* 0x000fca00078e000e */
[----:B------:R-:W5:Y:S01]  /*03b0*/  LDG.E R12, desc[UR8][R20.64] ;  /* 0x00000008140c7981 */ /* 0x000f62000c1e1900 */
[----:B------:R-:W-:-:S04]  /*03c0*/  IMAD.WIDE.U32 R22, R23, 0x4, R14 ;  /* 0x0000000417167825 */ /* 0x000fc800078e000e */
[C---:B------:R-:W-:Y:S01]  /*03d0*/  VIADD R29, R3.reuse, 0xb ;  /* 0x0000000b031d7836 */ /* 0x040fe20000000000 */
[----:B------:R-:W5:Y:S01]  /*03e0*/  LDG.E R11, desc[UR8][R22.64] ;  /* 0x00000008160b7981 */ /* 0x000f62000c1e1900 */
[----:B0-----:R-:W-:Y:S02]  /*03f0*/  VIADD R19, R3, 0xc ;  /* 0x0000000c03137836 */ /* 0x001fe40000000000 */
[----:B------:R-:W-:-:S05]  /*0400*/  IMAD.WIDE.U32 R16, R29, 0x4, R14 ;  /* 0x000000041d107825 */ /* 0x000fca00078e000e */
[----:B------:R0:W5:Y:S02]  /*0410*/  LDG.E R29, desc[UR8][R16.64] ;  /* 0x00000008101d7981 */ /* 0x000164000c1e1900 */
[----:B0-----:R-:W-:-:S04]  /*0420*/  IMAD.WIDE.U32 R16, R19, 0x4, R14 ;  /* 0x0000000413107825 */ /* 0x001fc800078e000e */
[C---:B------:R-:W-:Y:S02]  /*0430*/  VIADD R19, R3.reuse, 0xd ;  /* 0x0000000d03137836 */ /* 0x040fe40000000000 */
[----:B------:R-:W5:Y:S01]  /*0440*/  LDG.E R16, desc[UR8][R16.64] ;  /* 0x0000000810107981 */ /* 0x000f62000c1e1900 */
[----:B------:R-:W-:Y:S01]  /*0450*/  IADD3 R21, PT, PT, R3, 0xe, RZ ;  /* 0x0000000e03157810 */ /* 0x000fe20007ffe0ff */
[----:B------:R-:W-:-:S04]  /*0460*/  IMAD.WIDE.U32 R18, R19, 0x4, R14 ;  /* 0x0000000413127825 */ /* 0x000fc800078e000e */
[--C-:B------:R-:W-:Y:S02]  /*0470*/  IMAD.WIDE.U32 R20, R21, 0x4, R14.reuse ;  /* 0x0000000415147825 */ /* 0x100fe400078e000e */
[----:B------:R-:W5:Y:S02]  /*0480*/  LDG.E R18, desc[UR8][R18.64] ;  /* 0x0000000812127981 */ /* 0x000f64000c1e1900 */
[----:B------:R-:W-:Y:S02]  /*0490*/  VIADD R23, R3, 0xf ;  /* 0x0000000f03177836 */ /* 0x000fe40000000000 */
[----:B------:R-:W5:Y:S02]  /*04a0*/  LDG.E R20, desc[UR8][R20.64] ;  /* 0x0000000814147981 */ /* 0x000f64000c1e1900 */
[----:B------:R-:W-:-:S06]  /*04b0*/  IMAD.WIDE.U32 R22, R23, 0x4, R14 ;  /* 0x0000000417167825 */ /* 0x000fcc00078e000e */
[----:B------:R-:W5:Y:S01]  /*04c0*/  LDG.E R22, desc[UR8][R22.64] ;  /* 0x0000000816167981 */ /* 0x000f62000c1e1900 */
[----:B------:R-:W-:Y:S01]  /*04d0*/  VIADD R3, R3, 0x10 ;  /* 0x0000001003037836 */ /* 0x000fe20000000000 */
[----:B--2---:R-:W-:-:S04]  /*04e0*/  FSETP.GT.AND P3, PT, R8, R7, PT ;  /* 0x000000070800720b */ /* 0x004fc80003f64000 */
[----:B------:R-:W-:-:S04]  /*04f0*/  FSEL R8, R8, R7, P3 ;  /* 0x0000000708087208 */ /* 0x000fc80001800000 */
[----:B---3--:R-:W-:-:S04]  /*0500*/  FSETP.GT.AND P4, PT, R9, R8, PT ;  /* 0x000000080900720b */ /* 0x008fc80003f84000 */
[----:B------:R-:W-:Y:S01]  /*0510*/  FSEL R9, R9, R8, P4 ;  /* 0x0000000809097208 */ /* 0x000fe20002000000 */
[C---:B------:R-:W-:Y:S01]  /*0520*/  @P3 VIADD R6, R2.reuse, 0xfffffff9 ;  /* 0xfffffff902063836 */ /* 0x040fe20000000000 */
[----:B------:R-:W-:Y:S02]  /*0530*/  IADD3 R8, PT, PT, R2, 0x9, RZ ;  /* 0x0000000902087810 */ /* 0x000fe40007ffe0ff */
[----:B----4-:R-:W-:-:S04]  /*0540*/  FSETP.GT.AND P5, PT, R10, R9, PT ;  /* 0x000000090a00720b */ /* 0x010fc80003fa4000 */
[----:B------:R-:W-:Y:S02]  /*0550*/  FSEL R9, R10, R9, P5 ;  /* 0x000000090a097208 */ /* 0x000fe40002800000 */
[----:B------:R-:W-:Y:S02]  /*0560*/  @P4 IADD3 R6, PT, PT, R2, -0x6, RZ ;  /* 0xfffffffa02064810 */ /* 0x000fe40007ffe0ff */
[----:B-----5:R-:W-:-:S04]  /*0570*/  FSETP.GT.AND P6, PT, R28, R9, PT ;  /* 0x000000091c00720b */ /* 0x020fc80003fc4000 */
[----:B------:R-:W-:Y:S01]  /*0580*/  FSEL R28, R28, R9, P6 ;  /* 0x000000091c1c7208 */ /* 0x000fe20003000000 */
[----:B------:R-:W-:-:S03]  /*0590*/  @P5 VIADD R6, R2, 0xfffffffb ;  /* 0xfffffffb02065836 */ /* 0x000fc60000000000 */
[----:B------:R-:W-:-:S04]  /*05a0*/  FSETP.GT.AND P0, PT, R27, R28, PT ;  /* 0x0000001c1b00720b */ /* 0x000fc80003f04000 */
[----:B------:R-:W-:Y:S01]  /*05b0*/  FSEL R27, R27, R28, P0 ;  /* 0x0000001c1b1b7208 */ /* 0x000fe20000000000 */
[----:B------:R-:W-:-:S03]  /*05c0*/  @P6 VIADD R6, R2, 0xfffffffc ;  /* 0xfffffffc02066836 */ /* 0x000fc60000000000 */
[----:B------:R-:W-:-:S04]  /*05d0*/  FSETP.GT.AND P1, PT, R26, R27, PT ;  /* 0x0000001b1a00720b */ /* 0x000fc80003f24000 */
[----:B------:R-:W-:Y:S02]  /*05e0*/  FSEL R26, R26, R27, P1 ;  /* 0x0000001b1a1a7208 */ /* 0x000fe40000800000 */
[----:B------:R-:W-:Y:S02]  /*05f0*/  @P0 IADD3 R6, PT, PT, R2, -0x3, RZ ;  /* 0xfffffffd02060810 */ /* 0x000fe40007ffe0ff */
[----:B------:R-:W-:-:S04]  /*0600*/  FSETP.GT.AND P2, PT, R25, R26, PT ;  /* 0x0000001a1900720b */ /* 0x000fc80003f44000 */
[----:B------:R-:W-:Y:S01]  /*0610*/  FSEL R25, R25, R26, P2 ;  /* 0x0000001a19197208 */ /* 0x000fe20001000000 */
[----:B------:R-:W-:-:S03]  /*0620*/  @P1 VIADD R6, R2, 0xfffffffe ;  /* 0xfffffffe02061836 */ /* 0x000fc60000000000 */
[----:B------:R-:W-:-:S05]  /*0630*/  FSETP.GT.AND P3, PT, R24, R25, PT ;  /* 0x000000191800720b */ /* 0x000fca0003f64000 */
[----:B------:R-:W-:Y:S01]  /*0640*/  @P2 VIADD R6, R2, 0xffffffff ;  /* 0xffffffff02062836 */ /* 0x000fe20000000000 */
[----:B------:R-:W-:-:S04]  /*0650*/  FSEL R24, R24, R25, P3 ;  /* 0x0000001918187208 */ /* 0x000fc80001800000 */
[----:B------:R-:W-:Y:S02]  /*0660*/  SEL R6, R2, R6, P3 ;  /* 0x0000000602067207 */ /* 0x000fe40001800000 */
[----:B------:R-:W-:-:S04]  /*0670*/  FSETP.GT.AND P4, PT, R13, R24, PT ;  /* 0x000000180d00720b */ /* 0x000fc80003f84000 */
[----:B------:R-:W-:-:S04]  /*0680*/  FSEL R13, R13, R24, P4 ;  /* 0x000000180d0d7208 */ /* 0x000fc80002000000 */
[----:B------:R-:W-:-:S04]  /*0690*/  FSETP.GT.AND P5, PT, R12, R13, PT ;  /* 0x0000000d0c00720b */ /* 0x000fc80003fa4000 */
[----:B------:R-:W-:Y:S02]  /*06a0*/  FSEL R12, R12, R13, P5 ;  /* 0x0000000d0c0c7208 */ /* 0x000fe40002800000 */
[----:B------:R-:W-:Y:S02]  /*06b0*/  @P4 IADD3 R6, PT, PT, R2, 0x1, RZ ;  /* 0x0000000102064810 */ /* 0x000fe40007ffe0ff */
[----:B------:R-:W-:-:S04]  /*06c0*/  FSETP.GT.AND P6, PT, R11, R12, PT ;  /* 0x0000000c0b00720b */ /* 0x000fc80003fc4000 */
[----:B------:R-:W-:Y:S01]  /*06d0*/  FSEL R12, R11, R12, P6 ;  /* 0x0000000c0b0c7208 */ /* 0x000fe20003000000 */
[----:B------:R-:W-:-:S03]  /*06e0*/  @P5 VIADD R6, R2, 0x2 ;  /* 0x0000000202065836 */ /* 0x000fc60000000000 */
[----:B------:R-:W-:-:S04]  /*06f0*/  FSETP.GT.AND P0, PT, R29, R12, PT ;  /* 0x0000000c1d00720b */ /* 0x000fc80003f04000 */
[----:B------:R-:W-:Y:S01]  /*0700*/  FSEL R29, R29, R12, P0 ;  /* 0x0000000c1d1d7208 */ /* 0x000fe20000000000 */
[----:B------:R-:W-:-:S03]  /*0710*/  @P6 VIADD R6, R2, 0x3 ;  /* 0x0000000302066836 */ /* 0x000fc60000000000 */
[----:B------:R-:W-:-:S05]  /*0720*/  FSETP.GT.AND P1, PT, R16, R29, PT ;  /* 0x0000001d1000720b */ /* 0x000fca0003f24000 */
[----:B------:R-:W-:Y:S02]  /*0730*/  @P0 IADD3 R6, PT, PT, R2, 0x4, RZ ;  /* 0x0000000402060810 */ /* 0x000fe40007ffe0ff */
[----:B------:R-:W-:-:S04]  /*0740*/  FSEL R29, R16, R29, P1 ;  /* 0x0000001d101d7208 */ /* 0x000fc80000800000 */
[----:B------:R-:W-:-:S04]  /*0750*/  FSETP.GT.AND P2, PT, R18, R29, PT ;  /* 0x0000001d1200720b */ /* 0x000fc80003f44000 */
[----:B------:R-:W-:Y:S01]  /*0760*/  FSEL R29, R18, R29, P2 ;  /* 0x0000001d121d7208 */ /* 0x000fe20001000000 */
[----:B------:R-:W-:Y:S01]  /*0770*/  @P1 VIADD R6, R2, 0x5 ;  /* 0x0000000502061836 */ /* 0x000fe20000000000 */
[----:B------:R-:W-:Y:S02]  /*0780*/  ISETP.NE.AND P1, PT, R8, R5, PT ;  /* 0x000000050800720c */ /* 0x000fe40003f25270 */
[----:B------:R-:W-:-:S04]  /*0790*/  FSETP.GT.AND P3, PT, R20, R29, PT ;  /* 0x0000001d1400720b */ /* 0x000fc80003f64000 */
[----:B------:R-:W-:Y:S01]  /*07a0*/  FSEL R7, R20, R29, P3 ;  /* 0x0000001d14077208 */ /* 0x000fe20001800000 */
[----:B------:R-:W-:-:S03]  /*07b0*/  @P2 VIADD R6, R2, 0x6 ;  /* 0x0000000602062836 */ /* 0x000fc60000000000 */
[----:B------:R-:W-:-:S04]  /*07c0*/  FSETP.GT.AND P0, PT, R22, R7, PT ;  /* 0x000000071600720b */ /* 0x000fc80003f04000 */
[----:B------:R-:W-:Y:S01]  /*07d0*/  FSEL R7, R22, R7, P0 ;  /* 0x0000000716077208 */ /* 0x000fe20000000000 */
[----:B------:R-:W-:-:S08]  /*07e0*/  @P3 VIADD R6, R2, 0x7 ;  /* 0x0000000702063836 */ /* 0x000fd00000000000 */
[C---:B------:R-:W-:Y:S01]  /*07f0*/  @P0 VIADD R6, R2.reuse, 0x8 ;  /* 0x0000000802060836 */ /* 0x040fe20000000000 */
[----:B------:R-:W-:Y:S01]  /*0800*/  IADD3 R2, PT, PT, R2, 0x10, RZ ;  /* 0x0000001002027810 */ /* 0x000fe20007ffe0ff */
[----:B------:R-:W-:Y:S06]  /*0810*/  @P1 BRA `(.L_x_2) ;  /* 0xfffffff800701947 */ /* 0x000fec000383ffff */
.L_x_1:
[----:B------:R-:W-:Y:S05]  /*0820*/  BRA.U !UP1, `(.L_x_0) ;  /* 0x00000005098c7547 */ /* 0x000fea000b800000 */
[----:B------:R-:W-:Y:S02]  /*0830*/  UISETP.GE.U32.AND UP0, UPT, UR5, 0x8, UPT ;  /* 0x000000080500788c */ /* 0x000fe4000bf06070 */
[----:B------:R-:W-:-:S04]  /*0840*/  ULOP3.LUT UR6, UR4, 0x7, URZ, 0xc0, !UPT ;  /* 0x0000000704067892 */ /* 0x000fc8000f8ec0ff */
[----:B------:R-:W-:-:S03]  /*0850*/  UISETP.NE.AND UP1, UPT, UR6, URZ, UPT ;  /* 0x000000ff0600728c */ /* 0x000fc6000bf25270 */
[----:B------:R-:W-:Y:S08]  /*0860*/  BRA.U !UP0, `(.L_x_3) ;  /* 0x0000000108c87547 */ /* 0x000ff0000b800000 */
[----:B------:R-:W0:Y:S01]  /*0870*/  LDC.64 R2, c[0x0][0x380] ;  /* 0x0000e000ff027b82 */ /* 0x000e220000000a00 */
[----:B------:R-:W-:-:S05]  /*0880*/  IMAD.IADD R9, R4, 0x1, R5 ;  /* 0x0000000104097824 */ /* 0x000fca00078e0205 */
[C---:B------:R-:W-:Y:S01]  /*0890*/  IADD3 R17, PT, PT, R9.reuse, 0x1, RZ ;  /* 0x0000000109117810 */ /* 0x040fe20007ffe0ff */
[C---:B------:R-:W-:Y:S02]  /*08a0*/  VIADD R19, R9.reuse, 0x2 ;  /* 0x0000000209137836 */ /* 0x040fe40000000000 */
[----:B0-----:R-:W-:-:S05]  /*08b0*/  IMAD.WIDE.U32 R14, R9, 0x4, R2 ;  /* 0x00000004090e7825 */ /* 0x001fca00078e0002 */
[----:B------:R0:W2:Y:S01]  /*08c0*/  LDG.E R8, desc[UR8][R14.64] ;  /* 0x000000080e087981 */ /* 0x0000a2000c1e1900 */
[----:B------:R-:W-:-:S05]  /*08d0*/  IMAD.WIDE.U32 R16, R17, 0x4, R2 ;  /* 0x0000000411107825 */ /* 0x000fca00078e0002 */
[----:B------:R-:W3:Y:S01]  /*08e0*/  LDG.E R10, desc[UR8][R16.64] ;  /* 0x00000008100a7981 */ /* 0x000ee2000c1e1900 */
[----:B------:R-:W-:-:S04]  /*08f0*/  IMAD.WIDE.U32 R18, R19, 0x4, R2 ;  /* 0x0000000413127825 */ /* 0x000fc800078e0002 */
[C---:B------:R-:W-:Y:S01]  /*0900*/  VIADD R13, R9.reuse, 0x3 ;  /* 0x00000003090d7836 */ /* 0x040fe20000000000 */
[----:B------:R-:W4:Y:S01]  /*0910*/  LDG.E R11, desc[UR8][R18.64] ;  /* 0x00000008120b7981 */ /* 0x000f22000c1e1900 */
[----:B------:R-:W-:Y:S02]  /*0920*/  IADD3 R21, PT, PT, R9, 0x4, RZ ;  /* 0x0000000409157810 */ /* 0x000fe40007ffe0ff */
[----:B------:R-:W-:-:S04]  /*0930*/  IMAD.WIDE.U32 R12, R13, 0x4, R2 ;  /* 0x000000040d0c7825 */ /* 0x000fc800078e0002 */
[--C-:B------:R-:W-:Y:S02]  /*0940*/  IMAD.WIDE.U32 R20, R21, 0x4, R2.reuse ;  /* 0x0000000415147825 */ /* 0x100fe400078e0002 */
[----:B------:R-:W5:Y:S02]  /*0950*/  LDG.E R12, desc[UR8][R12.64] ;  /* 0x000000080c0c7981 */ /* 0x000f64000c1e1900 */
[C---:B------:R-:W-:Y:S02]  /*0960*/  VIADD R23, R9.reuse, 0x5 ;  /* 0x0000000509177836 */ /* 0x040fe40000000000 */
[----:B------:R-:W5:Y:S01]  /*0970*/  LDG.E R20, desc[UR8][R20.64] ;  /* 0x0000000814147981 */ /* 0x000f62000c1e1900 */
[----:B0-----:R-:W-:Y:S02]  /*0980*/  VIADD R15, R9, 0x6 ;  /* 0x00000006090f7836 */ /* 0x001fe40000000000 */
[----:B------:R-:W-:Y:S01]  /*0990*/  IMAD.WIDE.U32 R22, R23, 0x4, R2 ;  /* 0x0000000417167825 */ /* 0x000fe200078e0002 */
[----:B------:R-:W-:-:S03]  /*09a0*/  IADD3 R9, PT, PT, R9, 0x7, RZ ;  /* 0x0000000709097810 */ /* 0x000fc60007ffe0ff */
[--C-:B------:R-:W-:Y:S02]  /*09b0*/  IMAD.WIDE.U32 R14, R15, 0x4, R2.reuse ;  /* 0x000000040f0e7825 */ /* 0x100fe400078e0002 */
[----:B------:R-:W5:Y:S02]  /*09c0*/  LDG.E R22, desc[UR8][R22.64] ;  /* 0x0000000816167981 */ /* 0x000f64000c1e1900 */
[----:B------:R-:W-:Y:S02]  /*09d0*/  IMAD.WIDE.U32 R2, R9, 0x4, R2 ;  /* 0x0000000409027825 */ /* 0x000fe400078e0002 */
[----:B------:R-:W5:Y:S04]  /*09e0*/  LDG.E R14, desc[UR8][R14.64] ;  /* 0x000000080e0e7981 */ /* 0x000f68000c1e1900 */
[----:B------:R-:W5:Y:S01]  /*09f0*/  LDG.E R2, desc[UR8][R2.64] ;  /* 0x0000000802027981 */ /* 0x000f62000c1e1900 */
[----:B--2---:R-:W-:-:S04]  /*0a00*/  FSETP.GT.AND P2, PT, R8, R7, PT ;  /* 0x000000070800720b */ /* 0x004fc80003f44000 */
[----:B------:R-:W-:Y:S02]  /*0a10*/  FSEL R7, R8, R7, P2 ;  /* 0x0000000708077208 */ /* 0x000fe40001000000 */
[----:B------:R-:W-:Y:S02]  /*0a20*/  SEL R6, R5, R6, P2 ;  /* 0x0000000605067207 */ /* 0x000fe40001000000 */
[----:B---3--:R-:W-:-:S04]  /*0a30*/  FSETP.GT.AND P3, PT, R10, R7, PT ;  /* 0x000000070a00720b */ /* 0x008fc80003f64000 */
[----:B------:R-:W-:-:S04]  /*0a40*/  FSEL R10, R10, R7, P3 ;  /* 0x000000070a0a7208 */ /* 0x000fc80001800000 */
[----:B----4-:R-:W-:-:S04]  /*0a50*/  FSETP.GT.AND P4, PT, R11, R10, PT ;  /* 0x0000000a0b00720b */ /* 0x010fc80003f84000 */
[----:B------:R-:W-:Y:S01]  /*0a60*/  FSEL R11, R11, R10, P4 ;  /* 0x0000000a0b0b7208 */ /* 0x000fe20002000000 */
[----:B------:R-:W-:-:S03]  /*0a70*/  @P3 VIADD R6, R5, 0x1 ;  /* 0x0000000105063836 */ /* 0x000fc60000000000 */
[----:B-----5:R-:W-:-:S04]  /*0a80*/  FSETP.GT.AND P5, PT, R12, R11, PT ;  /* 0x0000000b0c00720b */ /* 0x020fc80003fa4000 */
[----:B------:R-:W-:Y:S01]  /*0a90*/  FSEL R11, R12, R11, P5 ;  /* 0x0000000b0c0b7208 */ /* 0x000fe20002800000 */
[----:B------:R-:W-:-:S03]  /*0aa0*/  @P4 VIADD R6, R5, 0x2 ;  /* 0x0000000205064836 */ /* 0x000fc60000000000 */
        /* <DEDUP_REMOVED lines=9> */
[----:B------:R-:W-:-:S04]  /*0b40*/  FSETP.GT.AND P3, PT, R2, R7, PT ;  /* 0x000000070200720b */ /* 0x000fc80003f64000 */
[----:B------:R-:W-:Y:S02]  /*0b50*/  FSEL R7, R2, R7, P3 ;  /* 0x0000000702077208 */ /* 0x000fe40001800000 */
[----:B------:R-:W-:-:S07]  /*0b60*/  @P2 IADD3 R6, PT, PT, R5, 0x6, RZ ;  /* 0x0000000605062810 */ /* 0x000fce0007ffe0ff */
[C---:B------:R-:W-:Y:S02]  /*0b70*/  @P3 VIADD R6, R5.reuse, 0x7 ;  /* 0x0000000705063836 */ /* 0x040fe40000000000 */
[----:B------:R-:W-:-:S07]  /*0b80*/  VIADD R5, R5, 0x8 ;  /* 0x0000000805057836 */ /* 0x000fce0000000000 */
.L_x_3:
[----:B------:R-:W-:Y:S05]  /*0b90*/  BRA.U !UP1, `(.L_x_0) ;  /* 0x0000000109b07547 */ /* 0x000fea000b800000 */
[----:B------:R-:W-:Y:S02]  /*0ba0*/  UISETP.GE.U32.AND UP0, UPT, UR6, 0x4, UPT ;  /* 0x000000040600788c */ /* 0x000fe4000bf06070 */
[----:B------:R-:W-:-:S04]  /*0bb0*/  ULOP3.LUT UR4, UR4, 0x3, URZ, 0xc0, !UPT ;  /* 0x0000000304047892 */ /* 0x000fc8000f8ec0ff */
[----:B------:R-:W-:-:S03]  /*0bc0*/  UISETP.NE.AND UP1, UPT, UR4, URZ, UPT ;  /* 0x000000ff0400728c */ /* 0x000fc6000bf25270 */
[----:B------:R-:W-:Y:S08]  /*0bd0*/  BRA.U !UP0, `(.L_x_4) ;  /* 0x0000000108687547 */ /* 0x000ff0000b800000 */
[----:B------:R-:W0:Y:S01]  /*0be0*/  LDC.64 R2, c[0x0][0x380] ;  /* 0x0000e000ff027b82 */ /* 0x000e220000000a00 */
[----:B------:R-:W-:-:S05]  /*0bf0*/  IADD3 R15, PT, PT, R4, R5, RZ ;  /* 0x00000005040f7210 */ /* 0x000fca0007ffe0ff */
[C---:B------:R-:W-:Y:S02]  /*0c00*/  VIADD R11, R15.reuse, 0x1 ;  /* 0x000000010f0b7836 */ /* 0x040fe40000000000 */
[C---:B------:R-:W-:Y:S02]  /*0c10*/  VIADD R13, R15.reuse, 0x2 ;  /* 0x000000020f0d7836 */ /* 0x040fe40000000000 */
[----:B0-----:R-:W-:-:S04]  /*0c20*/  IMAD.WIDE.U32 R8, R15, 0x4, R2 ;  /* 0x000000040f087825 */ /* 0x001fc800078e0002 */
[--C-:B------:R-:W-:Y:S02]  /*0c30*/  IMAD.WIDE.U32 R10, R11, 0x4, R2.reuse ;  /* 0x000000040b0a7825 */ /* 0x100fe400078e0002 */
[----:B------:R-:W2:Y:S02]  /*0c40*/  LDG.E R8, desc[UR8][R8.64] ;  /* 0x0000000808087981 */ /* 0x000ea4000c1e1900 */
[----:B------:R-:W-:Y:S02]  /*0c50*/  IMAD.WIDE.U32 R12, R13, 0x4, R2 ;  /* 0x000000040d0c7825 */ /* 0x000fe400078e0002 */
[----:B------:R-:W3:Y:S01]  /*0c60*/  LDG.E R10, desc[UR8][R10.64] ;  /* 0x000000080a0a7981 */ /* 0x000ee2000c1e1900 */
[----:B------:R-:W-:-:S03]  /*0c70*/  IADD3 R15, PT, PT, R15, 0x3, RZ ;  /* 0x000000030f0f7810 */ /* 0x000fc60007ffe0ff */
[----:B------:R-:W4:Y:S02]  /*0c80*/  LDG.E R12, desc[UR8][R12.64] ;  /* 0x000000080c0c7981 */ /* 0x000f24000c1e1900 */
[----:B------:R-:W-:-:S06]  /*0c90*/  IMAD.WIDE.U32 R2, R15, 0x4, R2 ;  /* 0x000000040f027825 */ /* 0x000fcc00078e0002 */
        /* <DEDUP_REMOVED lines=11> */
[----:B------:R-:W-:-:S08]  /*0d50*/  @P2 VIADD R6, R5, 0x2 ;  /* 0x0000000205062836 */ /* 0x000fd00000000000 */
[C---:B------:R-:W-:Y:S01]  /*0d60*/  @P3 IADD3 R6, PT, PT, R5.reuse, 0x3, RZ ;  /* 0x0000000305063810 */ /* 0x040fe20007ffe0ff */
[----:B------:R-:W-:-:S07]  /*0d70*/  VIADD R5, R5, 0x4 ;  /* 0x0000000405057836 */ /* 0x000fce0000000000 */
.L_x_4:
[----:B------:R-:W-:Y:S05]  /*0d80*/  BRA.U !UP1, `(.L_x_0) ;  /* 0x0000000109347547 */ /* 0x000fea000b800000 */
[----:B------:R-:W0:Y:S01]  /*0d90*/  LDC.64 R8, c[0x0][0x380] ;  /* 0x0000e000ff087b82 */ /* 0x000e220000000a00 */
[----:B------:R-:W-:Y:S01]  /*0da0*/  IMAD.IADD R11, R4, 0x1, R5 ;  /* 0x00000001040b7824 */ /* 0x000fe200078e0205 */
[----:B------:R-:W-:-:S12]  /*0db0*/  UIADD3 UR4, UPT, UPT, -UR4, URZ, URZ ;  /* 0x000000ff04047290 */ /* 0x000fd8000fffe1ff */
.L_x_5:
[----:B0-----:R-:W-:-:S06]  /*0dc0*/  IMAD.WIDE.U32 R2, R11, 0x4, R8 ;  /* 0x000000040b027825 */ /* 0x001fcc00078e0008 */
[----:B------:R-:W2:Y:S01]  /*0dd0*/  LDG.E R2, desc[UR8][R2.64] ;  /* 0x0000000802027981 */ /* 0x000ea2000c1e1900 */
[----:B------:R-:W-:Y:S01]  /*0de0*/  UIADD3 UR4, UPT, UPT, UR4, 0x1, URZ ;  /* 0x0000000104047890 */ /* 0x000fe2000fffe0ff */
[----:B------:R-:W-:-:S03]  /*0df0*/  IADD3 R11, PT, PT, R11, 0x1, RZ ;  /* 0x000000010b0b7810 */ /* 0x000fc60007ffe0ff */
[----:B------:R-:W-:Y:S01]  /*0e00*/  UISETP.NE.AND UP0, UPT, UR4, URZ, UPT ;  /* 0x000000ff0400728c */ /* 0x000fe2000bf05270 */
[----:B--2---:R-:W-:-:S04]  /*0e10*/  FSETP.GT.AND P0, PT, R2, R7, PT ;  /* 0x000000070200720b */ /* 0x004fc80003f04000 */
[C---:B------:R-:W-:Y:S01]  /*0e20*/  SEL R6, R5.reuse, R6, P0 ;  /* 0x0000000605067207 */ /* 0x040fe20000000000 */
[----:B------:R-:W-:Y:S01]  /*0e30*/  VIADD R5, R5, 0x1 ;  /* 0x0000000105057836 */ /* 0x000fe20000000000 */
[----:B------:R-:W-:Y:S02]  /*0e40*/  FSEL R7, R2, R7, P0 ;  /* 0x0000000702077208 */ /* 0x000fe40000000000 */
[----:B------:R-:W-:Y:S05]  /*0e50*/  BRA.U UP0, `(.L_x_5) ;  /* 0xfffffffd00d87547 */ /* 0x000fea000b83ffff */
.L_x_0:
[----:B------:R-:W0:Y:S02]  /*0e60*/  LDCU UR4, c[0x0][0x3b8] ;  /* 0x00007700ff0477ac */ /* 0x000e240008000800 */
[----:B0-----:R-:W-:-:S13]  /*0e70*/  FSETP.GEU.AND P0, PT, R7, UR4, PT ;  /* 0x0000000407007c0b */ /* 0x001fda000bf0e000 */
[----:B------:R-:W-:Y:S05]  /*0e80*/  @!P0 EXIT ;  /* 0x000000000000894d */ /* 0x000fea0003800000 */
[----:B------:R-:W0:Y:S01]  /*0e90*/  S2R R5, SR_LANEID ;  /* 0x0000000000057919 */ /* 0x000e220000000000 */
[----:B------:R-:W-:Y:S01]  /*0ea0*/  VOTEU.ANY UR4, UPT, PT ;  /* 0x0000000000047886 */ /* 0x000fe200038e0100 */
[----:B------:R-:W1:Y:S01]  /*0eb0*/  LDC.64 R2, c[0x0][0x3b0] ;  /* 0x0000ec00ff027b82 */ /* 0x000e620000000a00 */
[----:B------:R-:W0:Y:S01]  /*0ec0*/  FLO.U32 R12, UR4 ;  /* 0x00000004000c7d00 */ /* 0x000e2200080e0000 */
[----:B------:R-:W2:Y:S06]  /*0ed0*/  S2R R8, SR_LTMASK ;  /* 0x0000000000087919 */ /* 0x000eac0000003900 */
[----:B------:R-:W3:Y:S01]  /*0ee0*/  LDC.64 R10, c[0x0][0x388] ;  /* 0x0000e200ff0a7b82 */ /* 0x000ee20000000a00 */
[----:B------:R-:W1:Y:S01]  /*0ef0*/  POPC R17, UR4 ;  /* 0x0000000400117d09 */ /* 0x000e620008000000 */
[----:B0-----:R-:W-:-:S06]  /*0f00*/  ISETP.EQ.U32.AND P0, PT, R12, R5, PT ;  /* 0x000000050c00720c */ /* 0x001fcc0003f02070 */
[----:B------:R-:W0:Y:S07]  /*0f10*/  LDC.64 R4, c[0x0][0x390] ;  /* 0x0000e400ff047b82 */ /* 0x000e2e0000000a00 */
[----:B-1----:R-:W4:Y:S01]  /*0f20*/  @P0 ATOMG.E.ADD.STRONG.GPU PT, R17, desc[UR8][R2.64], R17 ;  /* 0x80000011021109a8 */ /* 0x002f2200081ef108 */
[----:B--2---:R-:W-:Y:S01]  /*0f30*/  LOP3.LUT R14, R8, UR4, RZ, 0xc0, !PT ;  /* 0x00000004080e7c12 */ /* 0x004fe2000f8ec0ff */
[----:B------:R-:W-:Y:S01]  /*0f40*/  FADD R7, R7, 1 ;  /* 0x3f80000007077421 */ /* 0x000fe20000000000 */
[----:B------:R-:W1:Y:S01]  /*0f50*/  LDC.64 R8, c[0x0][0x398] ;  /* 0x0000e600ff087b82 */ /* 0x000e620000000a00 */
[----:B------:R-:W-:-:S03]  /*0f60*/  SHF.L.U32 R15, R0, 0x2, RZ ;  /* 0x00000002000f7819 */ /* 0x000fc600000006ff */
[----:B------:R-:W2:Y:S01]  /*0f70*/  POPC R14, R14 ;  /* 0x0000000e000e7309 */ /* 0x000ea20000000000 */
[----:B----4-:R-:W2:Y:S02]  /*0f80*/  SHFL.IDX PT, R13, R17, R12, 0x1f ;  /* 0x00001f0c110d7589 */ /* 0x010ea400000e0000 */
[----:B--2---:R-:W-:-:S04]  /*0f90*/  IMAD.IADD R13, R13, 0x1, R14 ;  /* 0x000000010d0d7824 */ /* 0x004fc800078e020e */
[----:B0-----:R-:W-:-:S04]  /*0fa0*/  IMAD.WIDE R2, R13, 0x4, R4 ;  /* 0x000000040d027825 */ /* 0x001fc800078e0204 */
[----:B-1----:R-:W-:Y:S01]  /*0fb0*/  IMAD.WIDE R4, R13, 0x4, R8 ;  /* 0x000000040d047825 */ /* 0x002fe200078e0208 */
[----:B------:R0:W-:Y:S03]  /*0fc0*/  STG.E desc[UR8][R2.64], R13 ;  /* 0x0000000d02007986 */ /* 0x0001e6000c101908 */
[----:B---3--:R-:W-:Y:S01]  /*0fd0*/  IMAD.WIDE.U32 R8, R15, 0x4, R10 ;  /* 0x000000040f087825 */ /* 0x008fe200078e000a */
[----:B------:R-:W-:Y:S01]  /*0fe0*/  STG.E desc[UR8][R4.64], R7 ;  /* 0x0000000704007986 */ /* 0x000fe2000c101908 */
[----:B------:R-:W1:Y:S03]  /*0ff0*/  LDC.64 R10, c[0x0][0x3a0] ;  /* 0x0000e800ff0a7b82 */ /* 0x000e660000000a00 */
[----:B------:R-:W2:Y:S01]  /*1000*/  LDG.E R15, desc[UR8][R8.64] ;  /* 0x00000008080f7981 */ /* 0x000ea2000c1e1900 */
[----:B------:R-:W-:-:S04]  /*1010*/  IMAD.SHL.U32 R17, R13, 0x4, RZ ;  /* 0x000000040d117824 */ /* 0x000fc800078e00ff */
[----:B0-----:R-:W0:Y:S01]  /*1020*/  LDC.64 R2, c[0x0][0x3a8] ;  /* 0x0000ea00ff027b82 */ /* 0x001e220000000a00 */
[----:B-1----:R-:W-:-:S05]  /*1030*/  IMAD.WIDE R10, R17, 0x4, R10 ;  /* 0x00000004110a7825 */ /* 0x002fca00078e020a */
[----:B--2---:R-:W-:Y:S04]  /*1040*/  STG.E desc[UR8][R10.64], R15 ;  /* 0x0000000f0a007986 */ /* 0x004fe8000c101908 */
[----:B------:R-:W2:Y:S04]  /*1050*/  LDG.E R17, desc[UR8][R8.64+0x4] ;  /* 0x0000040808117981 */ /* 0x000ea8000c1e1900 */
[----:B--2---:R-:W-:Y:S04]  /*1060*/  STG.E desc[UR8][R10.64+0x4], R17 ;  /* 0x000004110a007986 */ /* 0x004fe8000c101908 */
[----:B------:R-:W2:Y:S01]  /*1070*/  LDG.E R19, desc[UR8][R8.64+0x8] ;  /* 0x0000080808137981 */ /* 0x000ea2000c1e1900 */
[----:B0-----:R-:W-:-:S03]  /*1080*/  IMAD.WIDE R2, R13, 0x4, R2 ;  /* 0x000000040d027825 */ /* 0x001fc600078e0202 */
[----:B--2---:R-:W-:Y:S04]  /*1090*/  STG.E desc[UR8][R10.64+0x8], R19 ;  /* 0x000008130a007986 */ /* 0x004fe8000c101908 */
[----:B------:R-:W2:Y:S04]  /*10a0*/  LDG.E R21, desc[UR8][R8.64+0xc] ;  /* 0x00000c0808157981 */ /* 0x000ea8000c1e1900 */
[----:B--2---:R-:W-:Y:S04]  /*10b0*/  STG.E desc[UR8][R10.64+0xc], R21 ;  /* 0x00000c150a007986 */ /* 0x004fe8000c101908 */
[----:B------:R-:W-:Y:S01]  /*10c0*/  STG.E desc[UR8][R2.64], R6 ;  /* 0x0000000602007986 */ /* 0x000fe2000c101908 */
[----:B------:R-:W-:Y:S05]  /*10d0*/  EXIT ;  /* 0x000000000000794d */ /* 0x000fea0003800000 */
.L_x_6:
[----:B------:R-:W-:-:S00]  /*10e0*/  BRA `(.L_x_6) ;  /* 0xfffffffc00fc7947 */ /* 0x000fc0000383ffff */
[----:B------:R-:W-:-:S00]  /*10f0*/  NOP ;  /* 0x0000000000007918 */ /* 0x000fc00000000000 */
        /* <DEDUP_REMOVED lines=8> */
.L_x_7:


//--------------------- .nv.shared.reserved.0     --------------------------
	.section	.nv.shared.reserved.0,"aw",@nobits
	.weak		__nv_reservedSMEM_offset_0_alias
	.size		__nv_reservedSMEM_offset_0_alias, 0, 64
	.other		__nv_reservedSMEM_offset_0_alias,@"STO_CUDA_RESERVED_SHARED STV_DEFAULT"
__nv_reservedSMEM_offset_0_alias:
	.zero		0
	.zero		64


//--------------------- .nv.constant0._Z14gpuYoloLayer_ePKfS0_PiPfS2_S1_S1_fjjjm --------------------------
	.section	.nv.constant0._Z14gpuYoloLayer_ePKfS0_PiPfS2_S1_S1_fjjjm,"a",@progbits
	.sectionflags	@""
	.align	4
.nv.constant0._Z14gpuYoloLayer_ePKfS0_PiPfS2_S1_S1_fjjjm:
	.zero		976


//--------------------- SYMBOLS --------------------------

	.type		.nv.reservedSmem.offset0,@object
	.size		.nv.reservedSmem.offset0,0x4
